	.headerflags	@"EF_CUDA_TEXMODE_UNIFIED EF_CUDA_64BIT_ADDRESS EF_CUDA_ACCELERATORS EF_CUDA_SM90 EF_CUDA_VIRTUAL_SM(EF_CUDA_SM90)"
	.elftype	@"ET_EXEC"


//--------------------- .nv.info                  --------------------------
	.section	.nv.info,"",@"SHT_CUDA_INFO"
	.align	4


	//----- nvinfo : EIATTR_REGCOUNT
	.align		4
        /*0000*/ 	.byte	0x04, 0x2f
        /*0002*/ 	.short	(.L_1 - .L_0)
	.align		4
.L_0:
        /*0004*/ 	.word	index@(triton_poi_fused_convolution_relu_threshold_backward_7)
        /*0008*/ 	.word	0x0000000c


	//----- nvinfo : EIATTR_MIN_STACK_SIZE
	.align		4
.L_1:
        /*000c*/ 	.byte	0x04, 0x12
        /*000e*/ 	.short	(.L_3 - .L_2)
	.align		4
.L_2:
        /*0010*/ 	.word	index@(triton_poi_fused_convolution_relu_threshold_backward_7)
        /*0014*/ 	.word	0x00000000


	//----- nvinfo : EIATTR_FRAME_SIZE
	.align		4
.L_3:
        /*0018*/ 	.byte	0x04, 0x11
        /*001a*/ 	.short	(.L_5 - .L_4)
	.align		4
.L_4:
        /*001c*/ 	.word	index@(triton_poi_fused_convolution_relu_threshold_backward_7)
        /*0020*/ 	.word	0x00000000


	//----- nvinfo : EIATTR_MIN_STACK_SIZE
	.align		4
.L_5:
        /*0024*/ 	.byte	0x04, 0x12
        /*0026*/ 	.short	(.L_7 - .L_6)
	.align		4
.L_6:
        /*0028*/ 	.word	index@(triton_poi_fused_convolution_relu_threshold_backward_7)
        /*002c*/ 	.word	0x00000000
.L_7:


//--------------------- .nv.info.triton_poi_fused_convolution_relu_threshold_backward_7 --------------------------
	.section	.nv.info.triton_poi_fused_convolution_relu_threshold_backward_7,"",@"SHT_CUDA_INFO"
	.sectionflags	@""
	.align	4


	//----- nvinfo : EIATTR_CUDA_API_VERSION
	.align		4
        /*0000*/ 	.byte	0x04, 0x37
        /*0002*/ 	.short	(.L_9 - .L_8)
.L_8:
        /*0004*/ 	.word	0x0000007c


	//----- nvinfo : EIATTR_KPARAM_INFO
	.align		4
.L_9:
        /*0008*/ 	.byte	0x04, 0x17
        /*000a*/ 	.short	(.L_11 - .L_10)
.L_10:
        /*000c*/ 	.word	0x00000000
        /*0010*/ 	.short	0x0003
        /*0012*/ 	.short	0x0018
        /*0014*/ 	.byte	0x00, 0xf0, 0x11, 0x00


	//----- nvinfo : EIATTR_KPARAM_INFO
	.align		4
.L_11:
        /*0018*/ 	.byte	0x04, 0x17
        /*001a*/ 	.short	(.L_13 - .L_12)
.L_12:
        /*001c*/ 	.word	0x00000000
        /*0020*/ 	.short	0x0002
        /*0022*/ 	.short	0x0010
        /*0024*/ 	.byte	0x00, 0xf4, 0x21, 0x00


	//----- nvinfo : EIATTR_KPARAM_INFO
	.align		4
.L_13:
        /*0028*/ 	.byte	0x04, 0x17
        /*002a*/ 	.short	(.L_15 - .L_14)
.L_14:
        /*002c*/ 	.word	0x00000000
        /*0030*/ 	.short	0x0001
        /*0032*/ 	.short	0x0008
        /*0034*/ 	.byte	0x00, 0xf4, 0x21, 0x00


	//----- nvinfo : EIATTR_KPARAM_INFO
	.align		4
.L_15:
        /*0038*/ 	.byte	0x04, 0x17
        /*003a*/ 	.short	(.L_17 - .L_16)
.L_16:
        /*003c*/ 	.word	0x00000000
        /*0040*/ 	.short	0x0000
        /*0042*/ 	.short	0x0000
        /*0044*/ 	.byte	0x00, 0xf4, 0x21, 0x00


	//----- nvinfo : EIATTR_SPARSE_MMA_MASK
	.align		4
.L_17:
        /*0048*/ 	.byte	0x03, 0x50
        /*004a*/ 	.short	0x0000


	//----- nvinfo : EIATTR_MAXREG_COUNT
	.align		4
        /*004c*/ 	.byte	0x03, 0x1b
        /*004e*/ 	.short	0x00ff


	//----- nvinfo : EIATTR_EXIT_INSTR_OFFSETS
	.align		4
        /*0050*/ 	.byte	0x04, 0x1c
        /*0052*/ 	.short	(.L_19 - .L_18)


	//   ....[0]....
.L_18:
        /*0054*/ 	.word	0x00000230


	//----- nvinfo : EIATTR_REQNTID
	.align		4
.L_19:
        /*0058*/ 	.byte	0x04, 0x10
        /*005a*/ 	.short	(.L_21 - .L_20)
.L_20:
        /*005c*/ 	.word	0x00000100
        /*0060*/ 	.word	0x00000001
        /*0064*/ 	.word	0x00000001


	//----- nvinfo : EIATTR_CBANK_PARAM_SIZE
	.align		4
.L_21:
        /*0068*/ 	.byte	0x03, 0x19
        /*006a*/ 	.short	0x001c


	//----- nvinfo : EIATTR_PARAM_CBANK
	.align		4
        /*006c*/ 	.byte	0x04, 0x0a
        /*006e*/ 	.short	(.L_23 - .L_22)
	.align		4
.L_22:
        /*0070*/ 	.word	index@(.nv.constant0.triton_poi_fused_convolution_relu_threshold_backward_7)
        /*0074*/ 	.short	0x0210
        /*0076*/ 	.short	0x001c


	//----- nvinfo : EIATTR_SW_WAR
	.align		4
.L_23:
        /*0078*/ 	.byte	0x04, 0x36
        /*007a*/ 	.short	(.L_25 - .L_24)
.L_24:
        /*007c*/ 	.word	0x00000008
.L_25:


//--------------------- .nv.callgraph             --------------------------
	.section	.nv.callgraph,"",@"SHT_CUDA_CALLGRAPH"
	.align	4
	.sectionentsize	8
	.align		4
        /*0000*/ 	.word	0x00000000
	.align		4
        /*0004*/ 	.word	0xffffffff
	.align		4
        /*0008*/ 	.word	0x00000000
	.align		4
        /*000c*/ 	.word	0xfffffffe
	.align		4
        /*0010*/ 	.word	0x00000000
	.align		4
        /*0014*/ 	.word	0xfffffffd
	.align		4
        /*0018*/ 	.word	0x00000000
	.align		4
        /*001c*/ 	.word	0xfffffffc


//--------------------- .text.triton_poi_fused_convolution_relu_threshold_backward_7 --------------------------
	.section	.text.triton_poi_fused_convolution_relu_threshold_backward_7,"ax",@progbits
	.align	128
        .global         triton_poi_fused_convolution_relu_threshold_backward_7
        .type           triton_poi_fused_convolution_relu_threshold_backward_7,@function
        .size           triton_poi_fused_convolution_relu_threshold_backward_7,(.L_x_1 - triton_poi_fused_convolution_relu_threshold_backward_7)
        .other          triton_poi_fused_convolution_relu_threshold_backward_7,@"STO_CUDA_ENTRY STV_DEFAULT"
triton_poi_fused_convolution_relu_threshold_backward_7:
.text.triton_poi_fused_convolution_relu_threshold_backward_7:
[----:B------:R-:W-:Y:S01]  /*0000*/  LDC R1, c[0x0][0x28] ;  /* 0x00000a00ff017b82 */ /* 0x000fe20000000800 */
[----:B------:R-:W1:Y:S07]  /*0010*/  S2R R0, SR_TID.X ;  /* 0x0000000000007919 */ /* 0x000e6e0000002100 */
[----:B------:R-:W2:Y:S01]  /*0020*/  LDC.64 R2, c[0x0][0x210] ;  /* 0x00008400ff027b82 */ /* 0x000ea20000000a00 */
[----:B------:R-:W-:Y:S01]  /*0030*/  ULDC.64 UR4, c[0x0][0x208] ;  /* 0x0000820000047ab9 */ /* 0x000fe20000000a00 */
[----:B------:R-:W-:Y:S01]  /*0040*/  ULDC.64 UR6, c[0x0][0x220] ;  /* 0x0000880000067ab9 */ /* 0x000fe20000000a00 */
[----:B------:R-:W3:Y:S05]  /*0050*/  S2R R7, SR_CTAID.X ;  /* 0x0000000000077919 */ /* 0x000eea0000002500 */
[----:B------:R-:W4:Y:S01]  /*0060*/  LDC.64 R4, c[0x0][0x218] ;  /* 0x00008600ff047b82 */ /* 0x000f220000000a00 */
[----:B-1----:R-:W-:Y:S01]  /*0070*/  IMAD.SHL.U32 R0, R0, 0x2, RZ ;  /* 0x0000000200007824 */ /* 0x002fe200078e00ff */
[----:B---3--:R-:W-:-:S04]  /*0080*/  SHF.R.S32.HI R6, RZ, 0x16, R7 ;  /* 0x00000016ff067819 */ /* 0x008fc80000011407 */
[----:B------:R-:W-:Y:S02]  /*0090*/  LOP3.LUT R0, R0, 0x1fe, RZ, 0xc0, !PT ;  /* 0x000001fe00007812 */ /* 0x000fe400078ec0ff */
[----:B------:R-:W-:-:S03]  /*00a0*/  SGXT R6, R6, 0x1 ;  /* 0x000000010606781a */ /* 0x000fc60000000200 */
[----:B------:R-:W-:-:S04]  /*00b0*/  IMAD R7, R7, 0x200, R0 ;  /* 0x0000020007077824 */ /* 0x000fc800078e0200 */
[----:B--2---:R-:W-:Y:S01]  /*00c0*/  IMAD.WIDE R2, R7, 0x4, R2 ;  /* 0x0000000407027825 */ /* 0x004fe200078e0202 */
[----:B------:R-:W-:-:S04]  /*00d0*/  LEA.HI R6, R6, R7, RZ, 0xc ;  /* 0x0000000706067211 */ /* 0x000fc800078f60ff */
[----:B------:R-:W-:Y:S01]  /*00e0*/  SHF.R.S32.HI R6, RZ, 0xc, R6 ;  /* 0x0000000cff067819 */ /* 0x000fe20000011406 */
[----:B------:R-:W2:Y:S03]  /*00f0*/  LDG.E.64 R2, desc[UR4][R2.64] ;  /* 0x0000000402027981 */ /* 0x000ea6000c1e1b00 */
[----:B------:R-:W-:-:S04]  /*0100*/  LEA.HI R0, R6, R6, RZ, 0x4 ;  /* 0x0000000606007211 */ /* 0x000fc800078f20ff */
[----:B------:R-:W-:-:S05]  /*0110*/  LOP3.LUT R9, R0, 0xfffffff0, RZ, 0xc0, !PT ;  /* 0xfffffff000097812 */ /* 0x000fca00078ec0ff */
[----:B------:R-:W-:-:S04]  /*0120*/  IMAD.IADD R9, R6, 0x1, -R9 ;  /* 0x0000000106097824 */ /* 0x000fc800078e0a09 */
[----:B----4-:R-:W-:-:S06]  /*0130*/  IMAD.WIDE R4, R9, 0x4, R4 ;  /* 0x0000000409047825 */ /* 0x010fcc00078e0204 */
[----:B------:R-:W2:Y:S02]  /*0140*/  LDG.E.EL R4, desc[UR4][R4.64] ;  /* 0x0000000404047981 */ /* 0x000ea4000c2e1900 */
[C-C-:B--2---:R-:W-:Y:S01]  /*0150*/  FADD R0, R2.reuse, R4.reuse ;  /* 0x0000000402007221 */ /* 0x144fe20000000000 */
[C---:B------:R-:W-:Y:S01]  /*0160*/  FADD R6, R3.reuse, R4 ;  /* 0x0000000403067221 */ /* 0x040fe20000000000 */
[-C--:B------:R-:W-:Y:S02]  /*0170*/  FSETP.GEU.AND P1, PT, R2, -R4.reuse, PT ;  /* 0x800000040200720b */ /* 0x080fe40003f2e000 */
[----:B------:R-:W-:Y:S02]  /*0180*/  FSETP.GEU.AND P0, PT, R3, -R4, PT ;  /* 0x800000040300720b */ /* 0x000fe40003f0e000 */
[----:B------:R-:W-:Y:S02]  /*0190*/  FSEL R0, R0, RZ, P1 ;  /* 0x000000ff00007208 */ /* 0x000fe40000800000 */
[----:B------:R-:W-:-:S02]  /*01a0*/  FSEL R6, R6, RZ, P0 ;  /* 0x000000ff06067208 */ /* 0x000fc40000000000 */
[----:B------:R-:W-:Y:S02]  /*01b0*/  FSETP.GTU.AND P1, PT, R0, RZ, PT ;  /* 0x000000ff0000720b */ /* 0x000fe40003f2c000 */
[----:B------:R-:W-:Y:S02]  /*01c0*/  FSETP.GTU.AND P0, PT, R6, RZ, PT ;  /* 0x000000ff0600720b */ /* 0x000fe40003f0c000 */
[----:B------:R-:W-:Y:S02]  /*01d0*/  SEL R0, RZ, 0x1, P1 ;  /* 0x00000001ff007807 */ /* 0x000fe40000800000 */
[----:B------:R-:W-:Y:S02]  /*01e0*/  SEL R5, RZ, 0x100, P0 ;  /* 0x00000100ff057807 */ /* 0x000fe40000000000 */
[----:B------:R-:W-:-:S03]  /*01f0*/  IADD3 R2, P2, R7, UR6, RZ ;  /* 0x0000000607027c10 */ /* 0x000fc6000ff5e0ff */
[----:B------:R-:W-:Y:S01]  /*0200*/  IMAD.IADD R5, R0, 0x1, R5 ;  /* 0x0000000100057824 */ /* 0x000fe200078e0205 */
[----:B------:R-:W-:-:S05]  /*0210*/  LEA.HI.X.SX32 R3, R7, UR7, 0x1, P2 ;  /* 0x0000000707037c11 */ /* 0x000fca00090f0eff */
[----:B------:R-:W-:Y:S01]  /*0220*/  STG.E.U16 desc[UR4][R2.64], R5 ;  /* 0x0000000502007986 */ /* 0x000fe2000c101504 */
[----:B------:R-:W-:Y:S05]  /*0230*/  EXIT ;  /* 0x000000000000794d */ /* 0x000fea0003800000 */
.L_x_0:
[----:B------:R-:W-:-:S00]  /*0240*/  BRA `(.L_x_0) ;  /* 0xfffffffc00fc7947 */ /* 0x000fc0000383ffff */
[----:B------:R-:W-:-:S00]  /*0250*/  NOP ;  /* 0x0000000000007918 */ /* 0x000fc00000000000 */
        /* <DEDUP_REMOVED lines=10> */
.L_x_1:


//--------------------- .nv.constant0.triton_poi_fused_convolution_relu_threshold_backward_7 --------------------------
	.section	.nv.constant0.triton_poi_fused_convolution_relu_threshold_backward_7,"a",@progbits
	.sectionflags	@""
	.align	4
.nv.constant0.triton_poi_fused_convolution_relu_threshold_backward_7:
	.zero		556
